//
// Generated by NVIDIA NVVM Compiler
//
// Compiler Build ID: CL-36424714
// Cuda compilation tools, release 13.0, V13.0.88
// Based on NVVM 20.0.0
//

.version 9.0
.target sm_100
.address_size 64

	// .globl	_Z10add_kernelPfPKfS1_i

.visible .entry _Z10add_kernelPfPKfS1_i(
	.param .u64 .ptr .align 1 _Z10add_kernelPfPKfS1_i_param_0,
	.param .u64 .ptr .align 1 _Z10add_kernelPfPKfS1_i_param_1,
	.param .u64 .ptr .align 1 _Z10add_kernelPfPKfS1_i_param_2,
	.param .u32 _Z10add_kernelPfPKfS1_i_param_3
)
{
	.reg .pred 	%p<2>;
	.reg .b32 	%r<14>;
	.reg .b32 	%f<4>;
	.reg .b64 	%rd<11>;

	ld.param.u64 	%rd1, [_Z10add_kernelPfPKfS1_i_param_0];
	ld.param.u64 	%rd2, [_Z10add_kernelPfPKfS1_i_param_1];
	ld.param.u64 	%rd3, [_Z10add_kernelPfPKfS1_i_param_2];
	ld.param.u32 	%r2, [_Z10add_kernelPfPKfS1_i_param_3];
	mov.u32 	%r4, %ctaid.x;
	mov.u32 	%r5, %ntid.x;
	mov.u32 	%r6, %tid.x;
	mad.lo.s32 	%r7, %r4, %r5, %r6;
	mov.u32 	%r8, %ctaid.y;
	mov.u32 	%r9, %ntid.y;
	mov.u32 	%r10, %tid.y;
	mad.lo.s32 	%r11, %r8, %r9, %r10;
	mad.lo.s32 	%r1, %r2, %r11, %r7;
	max.s32 	%r13, %r7, %r11;
	setp.ge.s32 	%p1, %r13, %r2;
	@%p1 bra 	$L__BB0_2;
	cvta.to.global.u64 	%rd4, %rd2;
	cvta.to.global.u64 	%rd5, %rd3;
	cvta.to.global.u64 	%rd6, %rd1;
	mul.wide.s32 	%rd7, %r1, 4;
	add.s64 	%rd8, %rd4, %rd7;
	ld.global.f32 	%f1, [%rd8];
	add.s64 	%rd9, %rd5, %rd7;
	ld.global.f32 	%f2, [%rd9];
	add.f32 	%f3, %f1, %f2;
	add.s64 	%rd10, %rd6, %rd7;
	st.global.f32 	[%rd10], %f3;
$L__BB0_2:
	ret;

}


// ===== COMPILED SASS (sm_100) =====

	.target	sm_100

	.elftype	@"ET_EXEC"


//--------------------- .note.nv.tkinfo           --------------------------
	.section	.note.nv.tkinfo,"",@"SHT_NOTE"
	.sectionflags	@"SHF_NOTE_NV_TKINFO"
	.tkinfo
        /*0018*/ 	.word	0x00000002
        /*0030*/ 	.string	""
        /*0030*/ 	.string	"ptxas"
        /*0030*/ 	.string	"Cuda compilation tools, release 13.0, V13.0.88"
        /*0030*/ 	.string	"Build cuda_13.0.r13.0/compiler.36424714_0"
        /*0030*/ 	.string	"-arch sm_100 -m 64 "



//--------------------- .note.nv.cuinfo           --------------------------
	.section	.note.nv.cuinfo,"",@"SHT_NOTE"
	.sectionflags	@"SHF_NOTE_NV_CUINFO"
        /*0018*/ 	.short	0x0002
        /*001a*/ 	.short	0x0064
        /*001c*/ 	.short	0x0082
	.zero		2


//--------------------- .nv.info                  --------------------------
	.section	.nv.info,"",@"SHT_CUDA_INFO"
	.align	4


	//----- nvinfo : EIATTR_REGCOUNT
	.align		4
        /*0000*/ 	.byte	0x04, 0x2f
        /*0002*/ 	.short	(.L_1 - .L_0)
	.align		4
.L_0:
        /*0004*/ 	.word	index@(_Z10add_kernelPfPKfS1_i)
        /*0008*/ 	.word	0x0000000c


	//----- nvinfo : EIATTR_FRAME_SIZE
	.align		4
.L_1:
        /*000c*/ 	.byte	0x04, 0x11
        /*000e*/ 	.short	(.L_3 - .L_2)
	.align		4
.L_2:
        /*0010*/ 	.word	index@(_Z10add_kernelPfPKfS1_i)
        /*0014*/ 	.word	0x00000000


	//----- nvinfo : EIATTR_MIN_STACK_SIZE
	.align		4
.L_3:
        /*0018*/ 	.byte	0x04, 0x12
        /*001a*/ 	.short	(.L_5 - .L_4)
	.align		4
.L_4:
        /*001c*/ 	.word	index@(_Z10add_kernelPfPKfS1_i)
        /*0020*/ 	.word	0x00000000
.L_5:


//--------------------- .nv.compat                --------------------------
	.section	.nv.compat,"",@"SHT_CUDA_COMPAT_INFO"
	.align	4
        /*0000*/ 	.byte	0x02, 0x09, 0x00, 0x00, 0x02, 0x02, 0x01, 0x00, 0x02, 0x05, 0x05, 0x00, 0x03, 0x07, 0x01, 0x01
        /*0010*/ 	.byte	0x02, 0x03, 0x00, 0x00, 0x02, 0x06, 0x01, 0x00, 0x04, 0x0b, 0x08, 0x00, 0x09, 0x00, 0x00, 0x00
        /*0020*/ 	.byte	0x00, 0x00, 0x00, 0x00


//--------------------- .nv.info._Z10add_kernelPfPKfS1_i --------------------------
	.section	.nv.info._Z10add_kernelPfPKfS1_i,"",@"SHT_CUDA_INFO"
	.sectionflags	@""
	.align	4


	//----- nvinfo : EIATTR_CUDA_API_VERSION
	.align		4
        /*0000*/ 	.byte	0x04, 0x37
        /*0002*/ 	.short	(.L_7 - .L_6)
.L_6:
        /*0004*/ 	.word	0x00000082


	//----- nvinfo : EIATTR_KPARAM_INFO
	.align		4
.L_7:
        /*0008*/ 	.byte	0x04, 0x17
        /*000a*/ 	.short	(.L_9 - .L_8)
.L_8:
        /*000c*/ 	.word	0x00000000
        /*0010*/ 	.short	0x0003
        /*0012*/ 	.short	0x0018
        /*0014*/ 	.byte	0x00, 0xf0, 0x11, 0x00


	//----- nvinfo : EIATTR_KPARAM_INFO
	.align		4
.L_9:
        /*0018*/ 	.byte	0x04, 0x17
        /*001a*/ 	.short	(.L_11 - .L_10)
.L_10:
        /*001c*/ 	.word	0x00000000
        /*0020*/ 	.short	0x0002
        /*0022*/ 	.short	0x0010
        /*0024*/ 	.byte	0x00, 0xf5, 0x21, 0x00


	//----- nvinfo : EIATTR_KPARAM_INFO
	.align		4
.L_11:
        /*0028*/ 	.byte	0x04, 0x17
        /*002a*/ 	.short	(.L_13 - .L_12)
.L_12:
        /*002c*/ 	.word	0x00000000
        /*0030*/ 	.short	0x0001
        /*0032*/ 	.short	0x0008
        /*0034*/ 	.byte	0x00, 0xf5, 0x21, 0x00


	//----- nvinfo : EIATTR_KPARAM_INFO
	.align		4
.L_13:
        /*0038*/ 	.byte	0x04, 0x17
        /*003a*/ 	.short	(.L_15 - .L_14)
.L_14:
        /*003c*/ 	.word	0x00000000
        /*0040*/ 	.short	0x0000
        /*0042*/ 	.short	0x0000
        /*0044*/ 	.byte	0x00, 0xf5, 0x21, 0x00


	//----- nvinfo : EIATTR_SPARSE_MMA_MASK
	.align		4
.L_15:
        /*0048*/ 	.byte	0x03, 0x50
        /*004a*/ 	.short	0x0000


	//----- nvinfo : EIATTR_MAXREG_COUNT
	.align		4
        /*004c*/ 	.byte	0x03, 0x1b
        /*004e*/ 	.short	0x00ff


	//----- nvinfo : EIATTR_MERCURY_ISA_VERSION
	.align		4
        /*0050*/ 	.byte	0x03, 0x5f
        /*0052*/ 	.short	0x0101


	//----- nvinfo : EIATTR_VRC_CTA_INIT_COUNT
	.align		4
        /*0054*/ 	.byte	0x02, 0x4a
	.zero		1
	.zero		1


	//----- nvinfo : EIATTR_EXIT_INSTR_OFFSETS
	.align		4
        /*0058*/ 	.byte	0x04, 0x1c
        /*005a*/ 	.short	(.L_17 - .L_16)


	//   ....[0]....
.L_16:
        /*005c*/ 	.word	0x000000d0


	//   ....[1]....
        /*0060*/ 	.word	0x00000190


	//----- nvinfo : EIATTR_CBANK_PARAM_SIZE
	.align		4
.L_17:
        /*0064*/ 	.byte	0x03, 0x19
        /*0066*/ 	.short	0x001c


	//----- nvinfo : EIATTR_PARAM_CBANK
	.align		4
        /*0068*/ 	.byte	0x04, 0x0a
        /*006a*/ 	.short	(.L_19 - .L_18)
	.align		4
.L_18:
        /*006c*/ 	.word	index@(.nv.constant0._Z10add_kernelPfPKfS1_i)
        /*0070*/ 	.short	0x0380
        /*0072*/ 	.short	0x001c


	//----- nvinfo : EIATTR_SW_WAR
	.align		4
.L_19:
        /*0074*/ 	.byte	0x04, 0x36
        /*0076*/ 	.short	(.L_21 - .L_20)
.L_20:
        /*0078*/ 	.word	0x00000008
.L_21:


//--------------------- .nv.callgraph             --------------------------
	.section	.nv.callgraph,"",@"SHT_CUDA_CALLGRAPH"
	.align	4
	.sectionentsize	8
	.align		4
        /*0000*/ 	.word	0x00000000
	.align		4
        /*0004*/ 	.word	0xffffffff
	.align		4
        /*0008*/ 	.word	0x00000000
	.align		4
        /*000c*/ 	.word	0xfffffffe
	.align		4
        /*0010*/ 	.word	0x00000000
	.align		4
        /*0014*/ 	.word	0xfffffffd
	.align		4
        /*0018*/ 	.word	0x00000000
	.align		4
        /*001c*/ 	.word	0xfffffffc


//--------------------- .text._Z10add_kernelPfPKfS1_i --------------------------
	.section	.text._Z10add_kernelPfPKfS1_i,"ax",@progbits
	.align	128
        .global         _Z10add_kernelPfPKfS1_i
        .type           _Z10add_kernelPfPKfS1_i,@function
        .size           _Z10add_kernelPfPKfS1_i,(.L_x_1 - _Z10add_kernelPfPKfS1_i)
        .other          _Z10add_kernelPfPKfS1_i,@"STO_CUDA_ENTRY STV_DEFAULT"
_Z10add_kernelPfPKfS1_i:
.text._Z10add_kernelPfPKfS1_i:
[----:B------:R-:W-:Y:S01]  /*0000*/  LDC R1, c[0x0][0x37c] ;  /* 0x0000df00ff017b82 */ /* 0x000fe20000000800 */
[----:B------:R-:W0:Y:S07]  /*0010*/  S2R R3, SR_TID.X ;  /* 0x0000000000037919 */ /* 0x000e2e0000002100 */
[----:B------:R-:W0:Y:S01]  /*0020*/  S2UR UR4, SR_CTAID.X ;  /* 0x00000000000479c3 */ /* 0x000e220000002500 */
[----:B------:R-:W1:Y:S01]  /*0030*/  LDCU UR6, c[0x0][0x398] ;  /* 0x00007300ff0677ac */ /* 0x000e620008000800 */
[----:B------:R-:W2:Y:S06]  /*0040*/  S2R R5, SR_TID.Y ;  /* 0x0000000000057919 */ /* 0x000eac0000002200 */
[----:B------:R-:W0:Y:S08]  /*0050*/  LDC R0, c[0x0][0x360] ;  /* 0x0000d800ff007b82 */ /* 0x000e300000000800 */
[----:B------:R-:W2:Y:S08]  /*0060*/  S2UR UR5, SR_CTAID.Y ;  /* 0x00000000000579c3 */ /* 0x000eb00000002600 */
[----:B------:R-:W2:Y:S01]  /*0070*/  LDC R2, c[0x0][0x364] ;  /* 0x0000d900ff027b82 */ /* 0x000ea20000000800 */
[----:B0-----:R-:W-:-:S02]  /*0080*/  IMAD R0, R0, UR4, R3 ;  /* 0x0000000400007c24 */ /* 0x001fc4000f8e0203 */
[----:B--2---:R-:W-:-:S04]  /*0090*/  IMAD R3, R2, UR5, R5 ;  /* 0x0000000502037c24 */ /* 0x004fc8000f8e0205 */
[----:B-1----:R-:W-:Y:S01]  /*00a0*/  IMAD R9, R3, UR6, R0 ;  /* 0x0000000603097c24 */ /* 0x002fe2000f8e0200 */
[----:B------:R-:W-:-:S04]  /*00b0*/  VIMNMX R2, PT, PT, R0, R3, !PT ;  /* 0x0000000300027248 */ /* 0x000fc80007fe0100 */
[----:B------:R-:W-:-:S13]  /*00c0*/  ISETP.GE.AND P0, PT, R2, UR6, PT ;  /* 0x0000000602007c0c */ /* 0x000fda000bf06270 */
[----:B------:R-:W-:Y:S05]  /*00d0*/  @P0 EXIT ;  /* 0x000000000000094d */ /* 0x000fea0003800000 */
[----:B------:R-:W0:Y:S01]  /*00e0*/  LDC.64 R2, c[0x0][0x388] ;  /* 0x0000e200ff027b82 */ /* 0x000e220000000a00 */
[----:B------:R-:W1:Y:S07]  /*00f0*/  LDCU.64 UR4, c[0x0][0x358] ;  /* 0x00006b00ff0477ac */ /* 0x000e6e0008000a00 */
[----:B------:R-:W2:Y:S08]  /*0100*/  LDC.64 R4, c[0x0][0x390] ;  /* 0x0000e400ff047b82 */ /* 0x000eb00000000a00 */
[----:B------:R-:W3:Y:S01]  /*0110*/  LDC.64 R6, c[0x0][0x380] ;  /* 0x0000e000ff067b82 */ /* 0x000ee20000000a00 */
[----:B0-----:R-:W-:-:S06]  /*0120*/  IMAD.WIDE R2, R9, 0x4, R2 ;  /* 0x0000000409027825 */ /* 0x001fcc00078e0202 */
[----:B-1----:R-:W4:Y:S01]  /*0130*/  LDG.E R2, desc[UR4][R2.64] ;  /* 0x0000000402027981 */ /* 0x002f22000c1e1900 */
[----:B--2---:R-:W-:-:S06]  /*0140*/  IMAD.WIDE R4, R9, 0x4, R4 ;  /* 0x0000000409047825 */ /* 0x004fcc00078e0204 */
[----:B------:R-:W4:Y:S01]  /*0150*/  LDG.E R5, desc[UR4][R4.64] ;  /* 0x0000000404057981 */ /* 0x000f22000c1e1900 */
[----:B---3--:R-:W-:-:S04]  /*0160*/  IMAD.WIDE R6, R9, 0x4, R6 ;  /* 0x0000000409067825 */ /* 0x008fc800078e0206 */
[----:B----4-:R-:W-:-:S05]  /*0170*/  FADD R9, R2, R5 ;  /* 0x0000000502097221 */ /* 0x010fca0000000000 */
[----:B------:R-:W-:Y:S01]  /*0180*/  STG.E desc[UR4][R6.64], R9 ;  /* 0x0000000906007986 */ /* 0x000fe2000c101904 */
[----:B------:R-:W-:Y:S05]  /*0190*/  EXIT ;  /* 0x000000000000794d */ /* 0x000fea0003800000 */
.L_x_0:
[----:B------:R-:W-:-:S00]  /*01a0*/  BRA `(.L_x_0) ;  /* 0xfffffffc00fc7947 */ /* 0x000fc0000383ffff */
[----:B------:R-:W-:-:S00]  /*01b0*/  NOP ;  /* 0x0000000000007918 */ /* 0x000fc00000000000 */
        /* <DEDUP_REMOVED lines=12> */
.L_x_1:


//--------------------- .nv.shared.reserved.0     --------------------------
	.section	.nv.shared.reserved.0,"aw",@nobits
	.weak		__nv_reservedSMEM_offset_0_alias
	.size		__nv_reservedSMEM_offset_0_alias, 0, 64
	.other		__nv_reservedSMEM_offset_0_alias,@"STO_CUDA_RESERVED_SHARED STV_DEFAULT"
__nv_reservedSMEM_offset_0_alias:
	.zero		0
	.zero		64


//--------------------- .nv.constant0._Z10add_kernelPfPKfS1_i --------------------------
	.section	.nv.constant0._Z10add_kernelPfPKfS1_i,"a",@progbits
	.sectionflags	@""
	.align	4
.nv.constant0._Z10add_kernelPfPKfS1_i:
	.zero		924


//--------------------- SYMBOLS --------------------------

	.type		.nv.reservedSmem.offset0,@object
	.size		.nv.reservedSmem.offset0,0x4
